//
// Generated by NVIDIA NVVM Compiler
//
// Compiler Build ID: CL-36424714
// Cuda compilation tools, release 13.0, V13.0.88
// Based on NVVM 20.0.0
//

.version 9.0
.target sm_100
.address_size 64

	// .globl	_Z25matrixMultiplicationTiledPfS_S_i
// _ZZ25matrixMultiplicationTiledPfS_S_iE6tile_A has been demoted
// _ZZ25matrixMultiplicationTiledPfS_S_iE6tile_B has been demoted

.visible .entry _Z25matrixMultiplicationTiledPfS_S_i(
	.param .u64 .ptr .align 1 _Z25matrixMultiplicationTiledPfS_S_i_param_0,
	.param .u64 .ptr .align 1 _Z25matrixMultiplicationTiledPfS_S_i_param_1,
	.param .u64 .ptr .align 1 _Z25matrixMultiplicationTiledPfS_S_i_param_2,
	.param .u32 _Z25matrixMultiplicationTiledPfS_S_i_param_3
)
{
	.reg .pred 	%p<6>;
	.reg .b32 	%r<48>;
	.reg .b32 	%f<63>;
	.reg .b64 	%rd<13>;
	// demoted variable
	.shared .align 4 .b8 _ZZ25matrixMultiplicationTiledPfS_S_iE6tile_A[1024];
	// demoted variable
	.shared .align 4 .b8 _ZZ25matrixMultiplicationTiledPfS_S_iE6tile_B[1024];
	ld.param.u64 	%rd4, [_Z25matrixMultiplicationTiledPfS_S_i_param_0];
	ld.param.u64 	%rd5, [_Z25matrixMultiplicationTiledPfS_S_i_param_1];
	ld.param.u64 	%rd6, [_Z25matrixMultiplicationTiledPfS_S_i_param_2];
	ld.param.u32 	%r24, [_Z25matrixMultiplicationTiledPfS_S_i_param_3];
	mov.u32 	%r25, %ctaid.x;
	mov.u32 	%r26, %ctaid.y;
	mov.u32 	%r43, %tid.x;
	mov.u32 	%r45, %tid.y;
	shl.b32 	%r27, %r26, 4;
	add.s32 	%r3, %r27, %r45;
	shl.b32 	%r4, %r25, 4;
	add.s32 	%r5, %r4, %r43;
	setp.lt.s32 	%p1, %r24, -14;
	mov.f32 	%f62, 0f00000000;
	@%p1 bra 	$L__BB0_7;
	add.s32 	%r28, %r24, -1;
	shr.s32 	%r29, %r28, 31;
	shr.u32 	%r30, %r29, 28;
	add.s32 	%r31, %r28, %r30;
	shr.s32 	%r32, %r31, 4;
	neg.s32 	%r47, %r32;
	shl.b32 	%r33, %r45, 6;
	mov.u32 	%r34, _ZZ25matrixMultiplicationTiledPfS_S_iE6tile_A;
	add.s32 	%r6, %r34, %r33;
	shl.b32 	%r35, %r43, 2;
	add.s32 	%r7, %r6, %r35;
	mov.u32 	%r36, _ZZ25matrixMultiplicationTiledPfS_S_iE6tile_B;
	add.s32 	%r9, %r36, %r35;
	add.s32 	%r8, %r9, %r33;
	mad.lo.s32 	%r37, %r45, %r24, %r43;
	add.s32 	%r46, %r37, %r4;
	shl.b32 	%r12, %r24, 4;
	mad.lo.s32 	%r44, %r24, %r3, %r43;
	cvta.to.global.u64 	%rd1, %rd4;
	cvta.to.global.u64 	%rd2, %rd5;
	mov.f32 	%f62, 0f00000000;
$L__BB0_2:
	mul.wide.s32 	%rd7, %r44, 4;
	add.s64 	%rd3, %rd1, %rd7;
	max.s32 	%r39, %r43, %r3;
	setp.ge.s32 	%p2, %r39, %r24;
	mov.f32 	%f60, 0f00000000;
	@%p2 bra 	$L__BB0_4;
	ld.global.f32 	%f60, [%rd3];
$L__BB0_4:
	st.shared.f32 	[%r7], %f60;
	max.s32 	%r40, %r45, %r5;
	setp.ge.s32 	%p3, %r40, %r24;
	mov.f32 	%f61, 0f00000000;
	@%p3 bra 	$L__BB0_6;
	mul.wide.s32 	%rd8, %r46, 4;
	add.s64 	%rd9, %rd2, %rd8;
	ld.global.f32 	%f61, [%rd9];
$L__BB0_6:
	st.shared.f32 	[%r8], %f61;
	bar.sync 	0;
	ld.shared.f32 	%f12, [%r6];
	ld.shared.f32 	%f13, [%r9];
	fma.rn.f32 	%f14, %f12, %f13, %f62;
	ld.shared.f32 	%f15, [%r6+4];
	ld.shared.f32 	%f16, [%r9+64];
	fma.rn.f32 	%f17, %f15, %f16, %f14;
	ld.shared.f32 	%f18, [%r6+8];
	ld.shared.f32 	%f19, [%r9+128];
	fma.rn.f32 	%f20, %f18, %f19, %f17;
	ld.shared.f32 	%f21, [%r6+12];
	ld.shared.f32 	%f22, [%r9+192];
	fma.rn.f32 	%f23, %f21, %f22, %f20;
	ld.shared.f32 	%f24, [%r6+16];
	ld.shared.f32 	%f25, [%r9+256];
	fma.rn.f32 	%f26, %f24, %f25, %f23;
	ld.shared.f32 	%f27, [%r6+20];
	ld.shared.f32 	%f28, [%r9+320];
	fma.rn.f32 	%f29, %f27, %f28, %f26;
	ld.shared.f32 	%f30, [%r6+24];
	ld.shared.f32 	%f31, [%r9+384];
	fma.rn.f32 	%f32, %f30, %f31, %f29;
	ld.shared.f32 	%f33, [%r6+28];
	ld.shared.f32 	%f34, [%r9+448];
	fma.rn.f32 	%f35, %f33, %f34, %f32;
	ld.shared.f32 	%f36, [%r6+32];
	ld.shared.f32 	%f37, [%r9+512];
	fma.rn.f32 	%f38, %f36, %f37, %f35;
	ld.shared.f32 	%f39, [%r6+36];
	ld.shared.f32 	%f40, [%r9+576];
	fma.rn.f32 	%f41, %f39, %f40, %f38;
	ld.shared.f32 	%f42, [%r6+40];
	ld.shared.f32 	%f43, [%r9+640];
	fma.rn.f32 	%f44, %f42, %f43, %f41;
	ld.shared.f32 	%f45, [%r6+44];
	ld.shared.f32 	%f46, [%r9+704];
	fma.rn.f32 	%f47, %f45, %f46, %f44;
	ld.shared.f32 	%f48, [%r6+48];
	ld.shared.f32 	%f49, [%r9+768];
	fma.rn.f32 	%f50, %f48, %f49, %f47;
	ld.shared.f32 	%f51, [%r6+52];
	ld.shared.f32 	%f52, [%r9+832];
	fma.rn.f32 	%f53, %f51, %f52, %f50;
	ld.shared.f32 	%f54, [%r6+56];
	ld.shared.f32 	%f55, [%r9+896];
	fma.rn.f32 	%f56, %f54, %f55, %f53;
	ld.shared.f32 	%f57, [%r6+60];
	ld.shared.f32 	%f58, [%r9+960];
	fma.rn.f32 	%f62, %f57, %f58, %f56;
	bar.sync 	0;
	add.s32 	%r47, %r47, 1;
	add.s32 	%r46, %r46, %r12;
	add.s32 	%r45, %r45, 16;
	add.s32 	%r44, %r44, 16;
	add.s32 	%r43, %r43, 16;
	setp.ne.s32 	%p4, %r47, 1;
	@%p4 bra 	$L__BB0_2;
$L__BB0_7:
	max.s32 	%r41, %r3, %r5;
	setp.ge.s32 	%p5, %r41, %r24;
	@%p5 bra 	$L__BB0_9;
	mad.lo.s32 	%r42, %r24, %r3, %r5;
	cvta.to.global.u64 	%rd10, %rd6;
	mul.wide.u32 	%rd11, %r42, 4;
	add.s64 	%rd12, %rd10, %rd11;
	st.global.f32 	[%rd12], %f62;
$L__BB0_9:
	ret;

}


// ===== COMPILED SASS (sm_100) =====

	.target	sm_100

	.elftype	@"ET_EXEC"


//--------------------- .note.nv.tkinfo           --------------------------
	.section	.note.nv.tkinfo,"",@"SHT_NOTE"
	.sectionflags	@"SHF_NOTE_NV_TKINFO"
	.tkinfo
        /*0018*/ 	.word	0x00000002
        /*0030*/ 	.string	""
        /*0030*/ 	.string	"ptxas"
        /*0030*/ 	.string	"Cuda compilation tools, release 13.0, V13.0.88"
        /*0030*/ 	.string	"Build cuda_13.0.r13.0/compiler.36424714_0"
        /*0030*/ 	.string	"-arch sm_100 -m 64 "



//--------------------- .note.nv.cuinfo           --------------------------
	.section	.note.nv.cuinfo,"",@"SHT_NOTE"
	.sectionflags	@"SHF_NOTE_NV_CUINFO"
        /*0018*/ 	.short	0x0002
        /*001a*/ 	.short	0x0064
        /*001c*/ 	.short	0x0082
	.zero		2


//--------------------- .nv.info                  --------------------------
	.section	.nv.info,"",@"SHT_CUDA_INFO"
	.align	4


	//----- nvinfo : EIATTR_REGCOUNT
	.align		4
        /*0000*/ 	.byte	0x04, 0x2f
        /*0002*/ 	.short	(.L_1 - .L_0)
	.align		4
.L_0:
        /*0004*/ 	.word	index@(_Z25matrixMultiplicationTiledPfS_S_i)
        /*0008*/ 	.word	0x00000020


	//----- nvinfo : EIATTR_FRAME_SIZE
	.align		4
.L_1:
        /*000c*/ 	.byte	0x04, 0x11
        /*000e*/ 	.short	(.L_3 - .L_2)
	.align		4
.L_2:
        /*0010*/ 	.word	index@(_Z25matrixMultiplicationTiledPfS_S_i)
        /*0014*/ 	.word	0x00000000


	//----- nvinfo : EIATTR_MIN_STACK_SIZE
	.align		4
.L_3:
        /*0018*/ 	.byte	0x04, 0x12
        /*001a*/ 	.short	(.L_5 - .L_4)
	.align		4
.L_4:
        /*001c*/ 	.word	index@(_Z25matrixMultiplicationTiledPfS_S_i)
        /*0020*/ 	.word	0x00000000
.L_5:


//--------------------- .nv.compat                --------------------------
	.section	.nv.compat,"",@"SHT_CUDA_COMPAT_INFO"
	.align	4
        /*0000*/ 	.byte	0x02, 0x09, 0x00, 0x00, 0x02, 0x02, 0x01, 0x00, 0x02, 0x05, 0x05, 0x00, 0x03, 0x07, 0x01, 0x01
        /*0010*/ 	.byte	0x02, 0x03, 0x00, 0x00, 0x02, 0x06, 0x01, 0x00, 0x04, 0x0b, 0x08, 0x00, 0x09, 0x00, 0x00, 0x00
        /*0020*/ 	.byte	0x00, 0x00, 0x00, 0x00


//--------------------- .nv.info._Z25matrixMultiplicationTiledPfS_S_i --------------------------
	.section	.nv.info._Z25matrixMultiplicationTiledPfS_S_i,"",@"SHT_CUDA_INFO"
	.sectionflags	@""
	.align	4


	//----- nvinfo : EIATTR_CUDA_API_VERSION
	.align		4
        /*0000*/ 	.byte	0x04, 0x37
        /*0002*/ 	.short	(.L_7 - .L_6)
.L_6:
        /*0004*/ 	.word	0x00000082


	//----- nvinfo : EIATTR_KPARAM_INFO
	.align		4
.L_7:
        /*0008*/ 	.byte	0x04, 0x17
        /*000a*/ 	.short	(.L_9 - .L_8)
.L_8:
        /*000c*/ 	.word	0x00000000
        /*0010*/ 	.short	0x0003
        /*0012*/ 	.short	0x0018
        /*0014*/ 	.byte	0x00, 0xf0, 0x11, 0x00


	//----- nvinfo : EIATTR_KPARAM_INFO
	.align		4
.L_9:
        /*0018*/ 	.byte	0x04, 0x17
        /*001a*/ 	.short	(.L_11 - .L_10)
.L_10:
        /*001c*/ 	.word	0x00000000
        /*0020*/ 	.short	0x0002
        /*0022*/ 	.short	0x0010
        /*0024*/ 	.byte	0x00, 0xf5, 0x21, 0x00


	//----- nvinfo : EIATTR_KPARAM_INFO
	.align		4
.L_11:
        /*0028*/ 	.byte	0x04, 0x17
        /*002a*/ 	.short	(.L_13 - .L_12)
.L_12:
        /*002c*/ 	.word	0x00000000
        /*0030*/ 	.short	0x0001
        /*0032*/ 	.short	0x0008
        /*0034*/ 	.byte	0x00, 0xf5, 0x21, 0x00


	//----- nvinfo : EIATTR_KPARAM_INFO
	.align		4
.L_13:
        /*0038*/ 	.byte	0x04, 0x17
        /*003a*/ 	.short	(.L_15 - .L_14)
.L_14:
        /*003c*/ 	.word	0x00000000
        /*0040*/ 	.short	0x0000
        /*0042*/ 	.short	0x0000
        /*0044*/ 	.byte	0x00, 0xf5, 0x21, 0x00


	//----- nvinfo : EIATTR_SPARSE_MMA_MASK
	.align		4
.L_15:
        /*0048*/ 	.byte	0x03, 0x50
        /*004a*/ 	.short	0x0000


	//----- nvinfo : EIATTR_MAXREG_COUNT
	.align		4
        /*004c*/ 	.byte	0x03, 0x1b
        /*004e*/ 	.short	0x00ff


	//----- nvinfo : EIATTR_NUM_BARRIERS
	.align		4
        /*0050*/ 	.byte	0x02, 0x4c
        /*0052*/ 	.byte	0x01
	.zero		1


	//----- nvinfo : EIATTR_MERCURY_ISA_VERSION
	.align		4
        /*0054*/ 	.byte	0x03, 0x5f
        /*0056*/ 	.short	0x0101


	//----- nvinfo : EIATTR_VRC_CTA_INIT_COUNT
	.align		4
        /*0058*/ 	.byte	0x02, 0x4a
	.zero		1
	.zero		1


	//----- nvinfo : EIATTR_EXIT_INSTR_OFFSETS
	.align		4
        /*005c*/ 	.byte	0x04, 0x1c
        /*005e*/ 	.short	(.L_17 - .L_16)


	//   ....[0]....
.L_16:
        /*0060*/ 	.word	0x000005e0


	//   ....[1]....
        /*0064*/ 	.word	0x00000630


	//----- nvinfo : EIATTR_CBANK_PARAM_SIZE
	.align		4
.L_17:
        /*0068*/ 	.byte	0x03, 0x19
        /*006a*/ 	.short	0x001c


	//----- nvinfo : EIATTR_PARAM_CBANK
	.align		4
        /*006c*/ 	.byte	0x04, 0x0a
        /*006e*/ 	.short	(.L_19 - .L_18)
	.align		4
.L_18:
        /*0070*/ 	.word	index@(.nv.constant0._Z25matrixMultiplicationTiledPfS_S_i)
        /*0074*/ 	.short	0x0380
        /*0076*/ 	.short	0x001c


	//----- nvinfo : EIATTR_SW_WAR
	.align		4
.L_19:
        /*0078*/ 	.byte	0x04, 0x36
        /*007a*/ 	.short	(.L_21 - .L_20)
.L_20:
        /*007c*/ 	.word	0x00000008
.L_21:


//--------------------- .nv.callgraph             --------------------------
	.section	.nv.callgraph,"",@"SHT_CUDA_CALLGRAPH"
	.align	4
	.sectionentsize	8
	.align		4
        /*0000*/ 	.word	0x00000000
	.align		4
        /*0004*/ 	.word	0xffffffff
	.align		4
        /*0008*/ 	.word	0x00000000
	.align		4
        /*000c*/ 	.word	0xfffffffe
	.align		4
        /*0010*/ 	.word	0x00000000
	.align		4
        /*0014*/ 	.word	0xfffffffd
	.align		4
        /*0018*/ 	.word	0x00000000
	.align		4
        /*001c*/ 	.word	0xfffffffc


//--------------------- .text._Z25matrixMultiplicationTiledPfS_S_i --------------------------
	.section	.text._Z25matrixMultiplicationTiledPfS_S_i,"ax",@progbits
	.align	128
        .global         _Z25matrixMultiplicationTiledPfS_S_i
        .type           _Z25matrixMultiplicationTiledPfS_S_i,@function
        .size           _Z25matrixMultiplicationTiledPfS_S_i,(.L_x_3 - _Z25matrixMultiplicationTiledPfS_S_i)
        .other          _Z25matrixMultiplicationTiledPfS_S_i,@"STO_CUDA_ENTRY STV_DEFAULT"
_Z25matrixMultiplicationTiledPfS_S_i:
.text._Z25matrixMultiplicationTiledPfS_S_i:
[----:B------:R-:W-:Y:S01]  /*0000*/  LDC R1, c[0x0][0x37c] ;  /* 0x0000df00ff017b82 */ /* 0x000fe20000000800 */
[----:B------:R-:W0:Y:S01]  /*0010*/  LDCU UR4, c[0x0][0x398] ;  /* 0x00007300ff0477ac */ /* 0x000e220008000800 */
[----:B------:R-:W1:Y:S01]  /*0020*/  S2R R4, SR_CTAID.Y ;  /* 0x0000000000047919 */ /* 0x000e620000002600 */
[----:B------:R-:W-:Y:S01]  /*0030*/  HFMA2 R25, -RZ, RZ, 0, 0 ;  /* 0x00000000ff197431 */ /* 0x000fe200000001ff */
[----:B------:R-:W2:Y:S01]  /*0040*/  LDCU.64 UR8, c[0x0][0x358] ;  /* 0x00006b00ff0877ac */ /* 0x000ea20008000a00 */
[----:B------:R-:W1:Y:S01]  /*0050*/  S2R R2, SR_TID.Y ;  /* 0x0000000000027919 */ /* 0x000e620000002200 */
[----:B------:R-:W3:Y:S01]  /*0060*/  S2R R10, SR_CTAID.X ;  /* 0x00000000000a7919 */ /* 0x000ee20000002500 */
[----:B------:R-:W3:Y:S01]  /*0070*/  S2R R3, SR_TID.X ;  /* 0x0000000000037919 */ /* 0x000ee20000002100 */
[----:B0-----:R-:W-:-:S04]  /*0080*/  MOV R6, UR4 ;  /* 0x0000000400067c02 */ /* 0x001fc80008000f00 */
[----:B------:R-:W-:Y:S02]  /*0090*/  ISETP.GE.AND P0, PT, R6, -0xe, PT ;  /* 0xfffffff20600780c */ /* 0x000fe40003f06270 */
[----:B-1----:R-:W-:Y:S01]  /*00a0*/  LEA R4, R4, R2, 0x4 ;  /* 0x0000000204047211 */ /* 0x002fe200078e20ff */
[----:B---3--:R-:W-:-:S10]  /*00b0*/  IMAD R5, R10, 0x10, R3 ;  /* 0x000000100a057824 */ /* 0x008fd400078e0203 */
[----:B--2---:R-:W-:Y:S05]  /*00c0*/  @!P0 BRA `(.L_x_0) ;  /* 0x00000004003c8947 */ /* 0x004fea0003800000 */
[----:B------:R-:W0:Y:S01]  /*00d0*/  S2UR UR6, SR_CgaCtaId ;  /* 0x00000000000679c3 */ /* 0x000e220000008800 */
[----:B------:R-:W-:Y:S01]  /*00e0*/  UMOV UR4, 0x400 ;  /* 0x0000040000047882 */ /* 0x000fe20000000000 */
[----:B------:R-:W-:Y:S01]  /*00f0*/  IADD3 R7, PT, PT, R6, -0x1, RZ ;  /* 0xffffffff06077810 */ /* 0x000fe20007ffe0ff */
[----:B------:R-:W-:Y:S01]  /*0100*/  UIADD3 UR5, UPT, UPT, UR4, 0x400, URZ ;  /* 0x0000040004057890 */ /* 0x000fe2000fffe0ff */
[-C--:B------:R-:W-:Y:S02]  /*0110*/  IMAD R9, R2, R6.reuse, R3 ;  /* 0x0000000602097224 */ /* 0x080fe400078e0203 */
[----:B------:R-:W-:Y:S01]  /*0120*/  SHF.R.S32.HI R8, RZ, 0x1f, R7 ;  /* 0x0000001fff087819 */ /* 0x000fe20000011407 */
[----:B------:R-:W-:Y:S01]  /*0130*/  IMAD.MOV.U32 R25, RZ, RZ, RZ ;  /* 0x000000ffff197224 */ /* 0x000fe200078e00ff */
[----:B------:R-:W1:Y:S01]  /*0140*/  LDC R0, c[0x0][0x398] ;  /* 0x0000e600ff007b82 */ /* 0x000e620000000800 */
[----:B------:R-:W-:Y:S01]  /*0150*/  IMAD R18, R4, R6, R3 ;  /* 0x0000000604127224 */ /* 0x000fe200078e0203 */
[----:B------:R-:W-:-:S02]  /*0160*/  LEA.HI R8, R8, R7, RZ, 0x4 ;  /* 0x0000000708087211 */ /* 0x000fc400078f20ff */
[----:B------:R-:W-:Y:S02]  /*0170*/  LEA R7, R10, R9, 0x4 ;  /* 0x000000090a077211 */ /* 0x000fe400078e20ff */
[----:B------:R-:W-:Y:S02]  /*0180*/  SHF.R.S32.HI R8, RZ, 0x4, R8 ;  /* 0x00000004ff087819 */ /* 0x000fe40000011408 */
[----:B------:R-:W2:Y:S02]  /*0190*/  LDC.64 R22, c[0x0][0x380] ;  /* 0x0000e000ff167b82 */ /* 0x000ea40000000a00 */
[----:B------:R-:W-:Y:S01]  /*01a0*/  IADD3 R20, PT, PT, -R8, RZ, RZ ;  /* 0x000000ff08147210 */ /* 0x000fe20007ffe1ff */
[----:B0-----:R-:W-:Y:S02]  /*01b0*/  ULEA UR4, UR6, UR4, 0x18 ;  /* 0x0000000406047291 */ /* 0x001fe4000f8ec0ff */
[----:B------:R-:W-:-:S04]  /*01c0*/  ULEA UR5, UR6, UR5, 0x18 ;  /* 0x0000000506057291 */ /* 0x000fc8000f8ec0ff */
[C---:B------:R-:W-:Y:S02]  /*01d0*/  LEA R16, R2.reuse, UR4, 0x6 ;  /* 0x0000000402107c11 */ /* 0x040fe4000f8e30ff */
[C---:B------:R-:W-:Y:S02]  /*01e0*/  LEA R17, R3.reuse, UR5, 0x2 ;  /* 0x0000000503117c11 */ /* 0x040fe4000f8e10ff */
[----:B------:R-:W-:Y:S02]  /*01f0*/  LEA R19, R3, R16, 0x2 ;  /* 0x0000001003137211 */ /* 0x000fe400078e10ff */
[----:B------:R-:W-:-:S07]  /*0200*/  LEA R21, R2, R17, 0x6 ;  /* 0x0000001102157211 */ /* 0x000fce00078e30ff */
.L_x_1:
[----:B-1----:R-:W-:Y:S01]  /*0210*/  IMAD.MOV.U32 R6, RZ, RZ, R0 ;  /* 0x000000ffff067224 */ /* 0x002fe200078e0000 */
[----:B------:R-:W-:Y:S01]  /*0220*/  VIMNMX R9, PT, PT, R5, R2, !PT ;  /* 0x0000000205097248 */ /* 0x000fe20007fe0100 */
[----:B------:R-:W-:Y:S01]  /*0230*/  HFMA2 R26, -RZ, RZ, 0, 0 ;  /* 0x00000000ff1a7431 */ /* 0x000fe200000001ff */
[----:B------:R-:W-:Y:S02]  /*0240*/  MOV R24, RZ ;  /* 0x000000ff00187202 */ /* 0x000fe40000000f00 */
[----:B------:R-:W-:Y:S02]  /*0250*/  ISETP.GE.AND P1, PT, R9, R6, PT ;  /* 0x000000060900720c */ /* 0x000fe40003f26270 */
[----:B------:R-:W-:-:S04]  /*0260*/  VIMNMX R9, PT, PT, R4, R3, !PT ;  /* 0x0000000304097248 */ /* 0x000fc80007fe0100 */
[----:B------:R-:W-:Y:S01]  /*0270*/  ISETP.GE.AND P0, PT, R9, R6, PT ;  /* 0x000000060900720c */ /* 0x000fe20003f06270 */
[----:B--2---:R-:W-:-:S06]  /*0280*/  IMAD.WIDE R8, R18, 0x4, R22 ;  /* 0x0000000412087825 */ /* 0x004fcc00078e0216 */
[----:B------:R-:W0:Y:S06]  /*0290*/  @!P1 LDC.64 R10, c[0x0][0x388] ;  /* 0x0000e200ff0a9b82 */ /* 0x000e2c0000000a00 */
[----:B------:R-:W2:Y:S01]  /*02a0*/  @!P0 LDG.E R24, desc[UR8][R8.64] ;  /* 0x0000000808188981 */ /* 0x000ea2000c1e1900 */
[----:B0-----:R-:W-:-:S05]  /*02b0*/  @!P1 IMAD.WIDE R10, R7, 0x4, R10 ;  /* 0x00000004070a9825 */ /* 0x001fca00078e020a */
[----:B------:R-:W3:Y:S01]  /*02c0*/  @!P1 LDG.E R26, desc[UR8][R10.64] ;  /* 0x000000080a1a9981 */ /* 0x000ee2000c1e1900 */
[----:B------:R-:W-:-:S04]  /*02d0*/  IADD3 R20, PT, PT, R20, 0x1, RZ ;  /* 0x0000000114147810 */ /* 0x000fc80007ffe0ff */
[----:B------:R-:W-:Y:S01]  /*02e0*/  ISETP.NE.AND P0, PT, R20, 0x1, PT ;  /* 0x000000011400780c */ /* 0x000fe20003f05270 */
[----:B------:R-:W-:Y:S01]  /*02f0*/  VIADD R2, R2, 0x10 ;  /* 0x0000001002027836 */ /* 0x000fe20000000000 */
[----:B------:R-:W-:Y:S02]  /*0300*/  IADD3 R18, PT, PT, R18, 0x10, RZ ;  /* 0x0000001012127810 */ /* 0x000fe40007ffe0ff */
[----:B------:R-:W-:Y:S02]  /*0310*/  IADD3 R3, PT, PT, R3, 0x10, RZ ;  /* 0x0000001003037810 */ /* 0x000fe40007ffe0ff */
[----:B------:R-:W-:Y:S01]  /*0320*/  LEA R7, R6, R7, 0x4 ;  /* 0x0000000706077211 */ /* 0x000fe200078e20ff */
[----:B--2---:R-:W-:Y:S04]  /*0330*/  STS [R19], R24 ;  /* 0x0000001813007388 */ /* 0x004fe80000000800 */
[----:B---3--:R-:W-:Y:S01]  /*0340*/  STS [R21], R26 ;  /* 0x0000001a15007388 */ /* 0x008fe20000000800 */
[----:B------:R-:W-:Y:S06]  /*0350*/  BAR.SYNC.DEFER_BLOCKING 0x0 ;  /* 0x0000000000007b1d */ /* 0x000fec0000010000 */
[----:B------:R-:W-:Y:S04]  /*0360*/  LDS R28, [R17] ;  /* 0x00000000111c7984 */ /* 0x000fe80000000800 */
[----:B------:R-:W0:Y:S04]  /*0370*/  LDS.128 R12, [R16] ;  /* 0x00000000100c7984 */ /* 0x000e280000000c00 */
[----:B------:R-:W1:Y:S04]  /*0380*/  LDS R29, [R17+0x40] ;  /* 0x00004000111d7984 */ /* 0x000e680000000800 */
[----:B------:R-:W2:Y:S04]  /*0390*/  LDS R27, [R17+0x80] ;  /* 0x00008000111b7984 */ /* 0x000ea80000000800 */
[----:B------:R-:W-:Y:S04]  /*03a0*/  LDS.128 R8, [R16+0x10] ;  /* 0x0000100010087984 */ /* 0x000fe80000000c00 */
[----:B------:R-:W-:Y:S01]  /*03b0*/  LDS R24, [R17+0x140] ;  /* 0x0001400011187984 */ /* 0x000fe20000000800 */
[----:B0-----:R-:W-:-:S03]  /*03c0*/  FFMA R28, R12, R28, R25 ;  /* 0x0000001c0c1c7223 */ /* 0x001fc60000000019 */
[----:B------:R-:W0:Y:S01]  /*03d0*/  LDS R12, [R17+0xc0] ;  /* 0x0000c000110c7984 */ /* 0x000e220000000800 */
[----:B-1----:R-:W-:-:S03]  /*03e0*/  FFMA R28, R29, R13, R28 ;  /* 0x0000000d1d1c7223 */ /* 0x002fc6000000001c */
[----:B------:R-:W1:Y:S04]  /*03f0*/  LDS R13, [R17+0x100] ;  /* 0x00010000110d7984 */ /* 0x000e680000000800 */
[----:B------:R-:W3:Y:S01]  /*0400*/  LDS R25, [R17+0x180] ;  /* 0x0001800011197984 */ /* 0x000ee20000000800 */
[----:B--2---:R-:W-:-:S04]  /*0410*/  FFMA R27, R27, R14, R28 ;  /* 0x0000000e1b1b7223 */ /* 0x004fc8000000001c */
[----:B0-----:R-:W-:Y:S02]  /*0420*/  FFMA R15, R12, R15, R27 ;  /* 0x0000000f0c0f7223 */ /* 0x001fe4000000001b */
[----:B------:R-:W-:Y:S02]  /*0430*/  LDS R27, [R17+0x200] ;  /* 0x00020000111b7984 */ /* 0x000fe40000000800 */
[----:B-1----:R-:W-:Y:S02]  /*0440*/  FFMA R13, R8, R13, R15 ;  /* 0x0000000d080d7223 */ /* 0x002fe4000000000f */
[----:B------:R-:W0:Y:S02]  /*0450*/  LDS R8, [R17+0x1c0] ;  /* 0x0001c00011087984 */ /* 0x000e240000000800 */
[----:B------:R-:W-:Y:S02]  /*0460*/  FFMA R26, R24, R9, R13 ;  /* 0x00000009181a7223 */ /* 0x000fe4000000000d */
[----:B------:R-:W1:Y:S04]  /*0470*/  LDS.128 R12, [R16+0x20] ;  /* 0x00002000100c7984 */ /* 0x000e680000000c00 */
[----:B------:R-:W2:Y:S01]  /*0480*/  LDS R24, [R17+0x240] ;  /* 0x0002400011187984 */ /* 0x000ea20000000800 */
[----:B---3--:R-:W-:-:S03]  /*0490*/  FFMA R9, R25, R10, R26 ;  /* 0x0000000a19097223 */ /* 0x008fc6000000001a */
[----:B------:R-:W3:Y:S01]  /*04a0*/  LDS R25, [R17+0x280] ;  /* 0x0002800011197984 */ /* 0x000ee20000000800 */
[----:B0-----:R-:W-:-:S04]  /*04b0*/  FFMA R9, R8, R11, R9 ;  /* 0x0000000b08097223 */ /* 0x001fc80000000009 */
[----:B-1----:R-:W-:Y:S02]  /*04c0*/  FFMA R9, R12, R27, R9 ;  /* 0x0000001b0c097223 */ /* 0x002fe40000000009 */
[----:B------:R-:W0:Y:S02]  /*04d0*/  LDS R12, [R17+0x2c0] ;  /* 0x0002c000110c7984 */ /* 0x000e240000000800 */
[----:B--2---:R-:W-:Y:S02]  /*04e0*/  FFMA R24, R24, R13, R9 ;  /* 0x0000000d18187223 */ /* 0x004fe40000000009 */
[----:B------:R-:W-:Y:S04]  /*04f0*/  LDS R13, [R17+0x300] ;  /* 0x00030000110d7984 */ /* 0x000fe80000000800 */
[----:B------:R-:W1:Y:S01]  /*0500*/  LDS.128 R8, [R16+0x30] ;  /* 0x0000300010087984 */ /* 0x000e620000000c00 */
[----:B---3--:R-:W-:-:S03]  /*0510*/  FFMA R25, R25, R14, R24 ;  /* 0x0000000e19197223 */ /* 0x008fc60000000018 */
[----:B------:R-:W2:Y:S04]  /*0520*/  LDS R27, [R17+0x340] ;  /* 0x00034000111b7984 */ /* 0x000ea80000000800 */
[----:B------:R-:W3:Y:S04]  /*0530*/  LDS R24, [R17+0x380] ;  /* 0x0003800011187984 */ /* 0x000ee80000000800 */
[----:B------:R-:W4:Y:S01]  /*0540*/  LDS R14, [R17+0x3c0] ;  /* 0x0003c000110e7984 */ /* 0x000f220000000800 */
[----:B0-----:R-:W-:-:S04]  /*0550*/  FFMA R15, R12, R15, R25 ;  /* 0x0000000f0c0f7223 */ /* 0x001fc80000000019 */
[----:B-1----:R-:W-:-:S04]  /*0560*/  FFMA R8, R8, R13, R15 ;  /* 0x0000000d08087223 */ /* 0x002fc8000000000f */
[----:B--2---:R-:W-:-:S04]  /*0570*/  FFMA R9, R27, R9, R8 ;  /* 0x000000091b097223 */ /* 0x004fc80000000008 */
[----:B---3--:R-:W-:-:S04]  /*0580*/  FFMA R9, R24, R10, R9 ;  /* 0x0000000a18097223 */ /* 0x008fc80000000009 */
[----:B----4-:R-:W-:Y:S01]  /*0590*/  FFMA R25, R14, R11, R9 ;  /* 0x0000000b0e197223 */ /* 0x010fe20000000009 */
[----:B------:R-:W-:Y:S06]  /*05a0*/  BAR.SYNC.DEFER_BLOCKING 0x0 ;  /* 0x0000000000007b1d */ /* 0x000fec0000010000 */
[----:B------:R-:W-:Y:S05]  /*05b0*/  @P0 BRA `(.L_x_1) ;  /* 0xfffffffc00140947 */ /* 0x000fea000383ffff */
.L_x_0:
[----:B------:R-:W-:-:S04]  /*05c0*/  VIMNMX R3, PT, PT, R4, R5, !PT ;  /* 0x0000000504037248 */ /* 0x000fc80007fe0100 */
[----:B------:R-:W-:-:S13]  /*05d0*/  ISETP.GE.AND P0, PT, R3, R6, PT ;  /* 0x000000060300720c */ /* 0x000fda0003f06270 */
[----:B------:R-:W-:Y:S05]  /*05e0*/  @P0 EXIT ;  /* 0x000000000000094d */ /* 0x000fea0003800000 */
[----:B------:R-:W0:Y:S01]  /*05f0*/  LDC.64 R2, c[0x0][0x390] ;  /* 0x0000e400ff027b82 */ /* 0x000e220000000a00 */
[----:B------:R-:W-:-:S04]  /*0600*/  IMAD R5, R4, R6, R5 ;  /* 0x0000000604057224 */ /* 0x000fc800078e0205 */
[----:B0-----:R-:W-:-:S05]  /*0610*/  IMAD.WIDE.U32 R2, R5, 0x4, R2 ;  /* 0x0000000405027825 */ /* 0x001fca00078e0002 */
[----:B------:R-:W-:Y:S01]  /*0620*/  STG.E desc[UR8][R2.64], R25 ;  /* 0x0000001902007986 */ /* 0x000fe2000c101908 */
[----:B------:R-:W-:Y:S05]  /*0630*/  EXIT ;  /* 0x000000000000794d */ /* 0x000fea0003800000 */
.L_x_2:
[----:B------:R-:W-:-:S00]  /*0640*/  BRA `(.L_x_2) ;  /* 0xfffffffc00fc7947 */ /* 0x000fc0000383ffff */
[----:B------:R-:W-:-:S00]  /*0650*/  NOP ;  /* 0x0000000000007918 */ /* 0x000fc00000000000 */
        /* <DEDUP_REMOVED lines=10> */
.L_x_3:


//--------------------- .nv.shared._Z25matrixMultiplicationTiledPfS_S_i --------------------------
	.section	.nv.shared._Z25matrixMultiplicationTiledPfS_S_i,"aw",@nobits
	.sectionflags	@""
	.align	4
.nv.shared._Z25matrixMultiplicationTiledPfS_S_i:
	.zero		3072


//--------------------- .nv.shared.reserved.0     --------------------------
	.section	.nv.shared.reserved.0,"aw",@nobits
	.weak		__nv_reservedSMEM_offset_0_alias
	.size		__nv_reservedSMEM_offset_0_alias, 0, 64
	.other		__nv_reservedSMEM_offset_0_alias,@"STO_CUDA_RESERVED_SHARED STV_DEFAULT"
__nv_reservedSMEM_offset_0_alias:
	.zero		0
	.zero		64


//--------------------- .nv.constant0._Z25matrixMultiplicationTiledPfS_S_i --------------------------
	.section	.nv.constant0._Z25matrixMultiplicationTiledPfS_S_i,"a",@progbits
	.sectionflags	@""
	.align	4
.nv.constant0._Z25matrixMultiplicationTiledPfS_S_i:
	.zero		924


//--------------------- SYMBOLS --------------------------

	.type		.nv.reservedSmem.offset0,@object
	.size		.nv.reservedSmem.offset0,0x4
	.type		.nv.reservedSmem.cap,@object
	.size		.nv.reservedSmem.cap,0x4
